	.headerflags	@"EF_CUDA_TEXMODE_UNIFIED EF_CUDA_64BIT_ADDRESS EF_CUDA_ACCELERATORS EF_CUDA_SM90 EF_CUDA_VIRTUAL_SM(EF_CUDA_SM90)"
	.elftype	@"ET_EXEC"


//--------------------- .nv.info                  --------------------------
	.section	.nv.info,"",@"SHT_CUDA_INFO"
	.align	4


	//----- nvinfo : EIATTR_REGCOUNT
	.align		4
        /*0000*/ 	.byte	0x04, 0x2f
        /*0002*/ 	.short	(.L_1 - .L_0)
	.align		4
.L_0:
        /*0004*/ 	.word	index@(triton_poi_fused__to_copy_12)
        /*0008*/ 	.word	0x00000009


	//----- nvinfo : EIATTR_MIN_STACK_SIZE
	.align		4
.L_1:
        /*000c*/ 	.byte	0x04, 0x12
        /*000e*/ 	.short	(.L_3 - .L_2)
	.align		4
.L_2:
        /*0010*/ 	.word	index@(triton_poi_fused__to_copy_12)
        /*0014*/ 	.word	0x00000000


	//----- nvinfo : EIATTR_FRAME_SIZE
	.align		4
.L_3:
        /*0018*/ 	.byte	0x04, 0x11
        /*001a*/ 	.short	(.L_5 - .L_4)
	.align		4
.L_4:
        /*001c*/ 	.word	index@(triton_poi_fused__to_copy_12)
        /*0020*/ 	.word	0x00000000


	//----- nvinfo : EIATTR_MIN_STACK_SIZE
	.align		4
.L_5:
        /*0024*/ 	.byte	0x04, 0x12
        /*0026*/ 	.short	(.L_7 - .L_6)
	.align		4
.L_6:
        /*0028*/ 	.word	index@(triton_poi_fused__to_copy_12)
        /*002c*/ 	.word	0x00000000
.L_7:


//--------------------- .nv.info.triton_poi_fused__to_copy_12 --------------------------
	.section	.nv.info.triton_poi_fused__to_copy_12,"",@"SHT_CUDA_INFO"
	.sectionflags	@""
	.align	4


	//----- nvinfo : EIATTR_CUDA_API_VERSION
	.align		4
        /*0000*/ 	.byte	0x04, 0x37
        /*0002*/ 	.short	(.L_9 - .L_8)
.L_8:
        /*0004*/ 	.word	0x0000007c


	//----- nvinfo : EIATTR_KPARAM_INFO
	.align		4
.L_9:
        /*0008*/ 	.byte	0x04, 0x17
        /*000a*/ 	.short	(.L_11 - .L_10)
.L_10:
        /*000c*/ 	.word	0x00000000
        /*0010*/ 	.short	0x0001
        /*0012*/ 	.short	0x0008
        /*0014*/ 	.byte	0x00, 0xf0, 0x11, 0x00


	//----- nvinfo : EIATTR_KPARAM_INFO
	.align		4
.L_11:
        /*0018*/ 	.byte	0x04, 0x17
        /*001a*/ 	.short	(.L_13 - .L_12)
.L_12:
        /*001c*/ 	.word	0x00000000
        /*0020*/ 	.short	0x0000
        /*0022*/ 	.short	0x0000
        /*0024*/ 	.byte	0x00, 0xf4, 0x21, 0x00


	//----- nvinfo : EIATTR_SPARSE_MMA_MASK
	.align		4
.L_13:
        /*0028*/ 	.byte	0x03, 0x50
        /*002a*/ 	.short	0x0000


	//----- nvinfo : EIATTR_MAXREG_COUNT
	.align		4
        /*002c*/ 	.byte	0x03, 0x1b
        /*002e*/ 	.short	0x00ff


	//----- nvinfo : EIATTR_EXIT_INSTR_OFFSETS
	.align		4
        /*0030*/ 	.byte	0x04, 0x1c
        /*0032*/ 	.short	(.L_15 - .L_14)


	//   ....[0]....
.L_14:
        /*0034*/ 	.word	0x000000f0


	//   ....[1]....
        /*0038*/ 	.word	0x00000120


	//----- nvinfo : EIATTR_REQNTID
	.align		4
.L_15:
        /*003c*/ 	.byte	0x04, 0x10
        /*003e*/ 	.short	(.L_17 - .L_16)
.L_16:
        /*0040*/ 	.word	0x00000020
        /*0044*/ 	.word	0x00000001
        /*0048*/ 	.word	0x00000001


	//----- nvinfo : EIATTR_CBANK_PARAM_SIZE
	.align		4
.L_17:
        /*004c*/ 	.byte	0x03, 0x19
        /*004e*/ 	.short	0x000c


	//----- nvinfo : EIATTR_PARAM_CBANK
	.align		4
        /*0050*/ 	.byte	0x04, 0x0a
        /*0052*/ 	.short	(.L_19 - .L_18)
	.align		4
.L_18:
        /*0054*/ 	.word	index@(.nv.constant0.triton_poi_fused__to_copy_12)
        /*0058*/ 	.short	0x0210
        /*005a*/ 	.short	0x000c


	//----- nvinfo : EIATTR_SW_WAR
	.align		4
.L_19:
        /*005c*/ 	.byte	0x04, 0x36
        /*005e*/ 	.short	(.L_21 - .L_20)
.L_20:
        /*0060*/ 	.word	0x00000008
.L_21:


//--------------------- .nv.callgraph             --------------------------
	.section	.nv.callgraph,"",@"SHT_CUDA_CALLGRAPH"
	.align	4
	.sectionentsize	8
	.align		4
        /*0000*/ 	.word	0x00000000
	.align		4
        /*0004*/ 	.word	0xffffffff
	.align		4
        /*0008*/ 	.word	0x00000000
	.align		4
        /*000c*/ 	.word	0xfffffffe
	.align		4
        /*0010*/ 	.word	0x00000000
	.align		4
        /*0014*/ 	.word	0xfffffffd
	.align		4
        /*0018*/ 	.word	0x00000000
	.align		4
        /*001c*/ 	.word	0xfffffffc


//--------------------- .text.triton_poi_fused__to_copy_12 --------------------------
	.section	.text.triton_poi_fused__to_copy_12,"ax",@progbits
	.align	128
        .global         triton_poi_fused__to_copy_12
        .type           triton_poi_fused__to_copy_12,@function
        .size           triton_poi_fused__to_copy_12,(.L_x_1 - triton_poi_fused__to_copy_12)
        .other          triton_poi_fused__to_copy_12,@"STO_CUDA_ENTRY STV_DEFAULT"
triton_poi_fused__to_copy_12:
.text.triton_poi_fused__to_copy_12:
[----:B------:R-:W0:Y:S02]  /*0000*/  LDC R1, c[0x0][0x28] ;  /* 0x00000a00ff017b82 */ /* 0x000e240000000800 */
[----:B------:R-:W1:Y:S01]  /*0010*/  S2R R6, SR_TID.X ;  /* 0x0000000000067919 */ /* 0x000e620000002100 */
[----:B------:R-:W2:Y:S01]  /*0020*/  LDC.64 R2, c[0x0][0x210] ;  /* 0x00008400ff027b82 */ /* 0x000ea20000000a00 */
[----:B------:R-:W3:Y:S01]  /*0030*/  S2R R5, SR_CTAID.X ;  /* 0x0000000000057919 */ /* 0x000ee20000002500 */
[C---:B-1----:R-:W-:Y:S02]  /*0040*/  LOP3.LUT R0, R6.reuse, 0xf, RZ, 0xc0, !PT ;  /* 0x0000000f06007812 */ /* 0x042fe400078ec0ff */
[----:B------:R-:W-:-:S03]  /*0050*/  LOP3.LUT P0, RZ, R6, 0x10, RZ, 0xc0, !PT ;  /* 0x0000001006ff7812 */ /* 0x000fc6000780c0ff */
[----:B---3--:R-:W-:-:S04]  /*0060*/  IMAD R5, R5, 0x10, R0 ;  /* 0x0000001005057824 */ /* 0x008fc800078e0200 */
[C---:B--2---:R-:W-:Y:S01]  /*0070*/  IMAD.WIDE R2, R5.reuse, 0x8, R2 ;  /* 0x0000000805027825 */ /* 0x044fe200078e0202 */
[----:B------:R-:W-:Y:S02]  /*0080*/  I2FP.F32.S32 R0, R5 ;  /* 0x0000000500007245 */ /* 0x000fe40000201400 */
[----:B------:R-:W-:-:S03]  /*0090*/  ISETP.LT.AND P0, PT, R5, 0x10, !P0 ;  /* 0x000000100500780c */ /* 0x000fc60004701270 */
[----:B------:R-:W-:-:S04]  /*00a0*/  FADD R0, R0, 0.5 ;  /* 0x3f00000000007421 */ /* 0x000fc80000000000 */
[----:B------:R-:W-:-:S05]  /*00b0*/  FADD R0, R0, -0.5 ;  /* 0xbf00000000007421 */ /* 0x000fca0000000000 */
[----:B------:R-:W-:-:S04]  /*00c0*/  FMNMX R0, RZ, R0, !PT ;  /* 0x00000000ff007209 */ /* 0x000fc80007800000 */
[----:B------:R-:W1:Y:S02]  /*00d0*/  F2I.TRUNC.NTZ R4, R0 ;  /* 0x0000000000047305 */ /* 0x000e64000020f100 */
[----:B-1----:R-:W-:Y:S01]  /*00e0*/  SHF.R.S32.HI R5, RZ, 0x1f, R4 ;  /* 0x0000001fff057819 */ /* 0x002fe20000011404 */
[----:B------:R-:W-:Y:S06]  /*00f0*/  @!P0 EXIT ;  /* 0x000000000000894d */ /* 0x000fec0003800000 */
[----:B------:R-:W-:Y:S02]  /*0100*/  ULDC.64 UR4, c[0x0][0x208] ;  /* 0x0000820000047ab9 */ /* 0x000fe40000000a00 */
[----:B------:R-:W-:Y:S01]  /*0110*/  STG.E.64 desc[UR4][R2.64], R4 ;  /* 0x0000000402007986 */ /* 0x000fe2000c101b04 */
[----:B------:R-:W-:Y:S05]  /*0120*/  EXIT ;  /* 0x000000000000794d */ /* 0x000fea0003800000 */
.L_x_0:
[----:B------:R-:W-:-:S00]  /*0130*/  BRA `(.L_x_0) ;  /* 0xfffffffc00fc7947 */ /* 0x000fc0000383ffff */
[----:B------:R-:W-:-:S00]  /*0140*/  NOP ;  /* 0x0000000000007918 */ /* 0x000fc00000000000 */
        /* <DEDUP_REMOVED lines=11> */
.L_x_1:


//--------------------- .nv.constant0.triton_poi_fused__to_copy_12 --------------------------
	.section	.nv.constant0.triton_poi_fused__to_copy_12,"a",@progbits
	.sectionflags	@""
	.align	4
.nv.constant0.triton_poi_fused__to_copy_12:
	.zero		540
